//
// Generated by NVIDIA NVVM Compiler
//
// Compiler Build ID: CL-36424714
// Cuda compilation tools, release 13.0, V13.0.88
// Based on NVVM 20.0.0
//

.version 9.0
.target sm_100
.address_size 64

	// .globl	_Z18elu_forward_kernelPKfPfmf

.visible .entry _Z18elu_forward_kernelPKfPfmf(
	.param .u64 .ptr .align 1 _Z18elu_forward_kernelPKfPfmf_param_0,
	.param .u64 .ptr .align 1 _Z18elu_forward_kernelPKfPfmf_param_1,
	.param .u64 _Z18elu_forward_kernelPKfPfmf_param_2,
	.param .f32 _Z18elu_forward_kernelPKfPfmf_param_3
)
{
	.reg .pred 	%p<4>;
	.reg .b32 	%r<9>;
	.reg .b32 	%f<18>;
	.reg .b64 	%rd<15>;

	ld.param.u64 	%rd7, [_Z18elu_forward_kernelPKfPfmf_param_0];
	ld.param.u64 	%rd8, [_Z18elu_forward_kernelPKfPfmf_param_1];
	ld.param.u64 	%rd9, [_Z18elu_forward_kernelPKfPfmf_param_2];
	ld.param.f32 	%f4, [_Z18elu_forward_kernelPKfPfmf_param_3];
	mov.u32 	%r2, %ctaid.x;
	mov.u32 	%r3, %ntid.x;
	mov.u32 	%r4, %tid.x;
	mad.lo.s32 	%r5, %r2, %r3, %r4;
	cvt.u64.u32 	%rd14, %r5;
	mov.u32 	%r6, %nctaid.x;
	mul.lo.s32 	%r1, %r3, %r6;
	setp.le.u64 	%p1, %rd9, %rd14;
	@%p1 bra 	$L__BB0_5;
	cvt.u64.u32 	%rd2, %r1;
	cvta.to.global.u64 	%rd3, %rd7;
	cvta.to.global.u64 	%rd4, %rd8;
$L__BB0_2:
	shl.b64 	%rd10, %rd14, 2;
	add.s64 	%rd11, %rd3, %rd10;
	ld.global.nc.f32 	%f17, [%rd11];
	setp.gt.f32 	%p2, %f17, 0f00000000;
	@%p2 bra 	$L__BB0_4;
	fma.rn.f32 	%f5, %f17, 0f3BBB989D, 0f3F000000;
	cvt.sat.f32.f32 	%f6, %f5;
	mov.f32 	%f7, 0f4B400001;
	mov.f32 	%f8, 0f437C0000;
	fma.rm.f32 	%f9, %f6, %f8, %f7;
	add.f32 	%f10, %f9, 0fCB40007F;
	neg.f32 	%f11, %f10;
	fma.rn.f32 	%f12, %f17, 0f3FB8AA3B, %f11;
	fma.rn.f32 	%f13, %f17, 0f32A57060, %f12;
	mov.b32 	%r7, %f9;
	shl.b32 	%r8, %r7, 23;
	mov.b32 	%f14, %r8;
	ex2.approx.ftz.f32 	%f15, %f13;
	fma.rn.f32 	%f16, %f15, %f14, 0fBF800000;
	mul.f32 	%f17, %f4, %f16;
$L__BB0_4:
	add.s64 	%rd13, %rd4, %rd10;
	st.global.f32 	[%rd13], %f17;
	add.s64 	%rd14, %rd14, %rd2;
	setp.lt.u64 	%p3, %rd14, %rd9;
	@%p3 bra 	$L__BB0_2;
$L__BB0_5:
	ret;

}


// ===== COMPILED SASS (sm_100) =====

	.target	sm_100

	.elftype	@"ET_EXEC"


//--------------------- .note.nv.tkinfo           --------------------------
	.section	.note.nv.tkinfo,"",@"SHT_NOTE"
	.sectionflags	@"SHF_NOTE_NV_TKINFO"
	.tkinfo
        /*0018*/ 	.word	0x00000002
        /*0030*/ 	.string	""
        /*0030*/ 	.string	"ptxas"
        /*0030*/ 	.string	"Cuda compilation tools, release 13.0, V13.0.88"
        /*0030*/ 	.string	"Build cuda_13.0.r13.0/compiler.36424714_0"
        /*0030*/ 	.string	"-arch sm_100 -m 64 "



//--------------------- .note.nv.cuinfo           --------------------------
	.section	.note.nv.cuinfo,"",@"SHT_NOTE"
	.sectionflags	@"SHF_NOTE_NV_CUINFO"
        /*0018*/ 	.short	0x0002
        /*001a*/ 	.short	0x0064
        /*001c*/ 	.short	0x0082
	.zero		2


//--------------------- .nv.info                  --------------------------
	.section	.nv.info,"",@"SHT_CUDA_INFO"
	.align	4


	//----- nvinfo : EIATTR_REGCOUNT
	.align		4
        /*0000*/ 	.byte	0x04, 0x2f
        /*0002*/ 	.short	(.L_1 - .L_0)
	.align		4
.L_0:
        /*0004*/ 	.word	index@(_Z18elu_forward_kernelPKfPfmf)
        /*0008*/ 	.word	0x0000000c


	//----- nvinfo : EIATTR_FRAME_SIZE
	.align		4
.L_1:
        /*000c*/ 	.byte	0x04, 0x11
        /*000e*/ 	.short	(.L_3 - .L_2)
	.align		4
.L_2:
        /*0010*/ 	.word	index@(_Z18elu_forward_kernelPKfPfmf)
        /*0014*/ 	.word	0x00000000


	//----- nvinfo : EIATTR_MIN_STACK_SIZE
	.align		4
.L_3:
        /*0018*/ 	.byte	0x04, 0x12
        /*001a*/ 	.short	(.L_5 - .L_4)
	.align		4
.L_4:
        /*001c*/ 	.word	index@(_Z18elu_forward_kernelPKfPfmf)
        /*0020*/ 	.word	0x00000000
.L_5:


//--------------------- .nv.compat                --------------------------
	.section	.nv.compat,"",@"SHT_CUDA_COMPAT_INFO"
	.align	4
        /*0000*/ 	.byte	0x02, 0x09, 0x00, 0x00, 0x02, 0x02, 0x01, 0x00, 0x02, 0x05, 0x05, 0x00, 0x03, 0x07, 0x01, 0x01
        /*0010*/ 	.byte	0x02, 0x03, 0x00, 0x00, 0x02, 0x06, 0x01, 0x00, 0x04, 0x0b, 0x08, 0x00, 0x09, 0x00, 0x00, 0x00
        /*0020*/ 	.byte	0x00, 0x00, 0x00, 0x00


//--------------------- .nv.info._Z18elu_forward_kernelPKfPfmf --------------------------
	.section	.nv.info._Z18elu_forward_kernelPKfPfmf,"",@"SHT_CUDA_INFO"
	.sectionflags	@""
	.align	4


	//----- nvinfo : EIATTR_CUDA_API_VERSION
	.align		4
        /*0000*/ 	.byte	0x04, 0x37
        /*0002*/ 	.short	(.L_7 - .L_6)
.L_6:
        /*0004*/ 	.word	0x00000082


	//----- nvinfo : EIATTR_KPARAM_INFO
	.align		4
.L_7:
        /*0008*/ 	.byte	0x04, 0x17
        /*000a*/ 	.short	(.L_9 - .L_8)
.L_8:
        /*000c*/ 	.word	0x00000000
        /*0010*/ 	.short	0x0003
        /*0012*/ 	.short	0x0018
        /*0014*/ 	.byte	0x00, 0xf0, 0x11, 0x00


	//----- nvinfo : EIATTR_KPARAM_INFO
	.align		4
.L_9:
        /*0018*/ 	.byte	0x04, 0x17
        /*001a*/ 	.short	(.L_11 - .L_10)
.L_10:
        /*001c*/ 	.word	0x00000000
        /*0020*/ 	.short	0x0002
        /*0022*/ 	.short	0x0010
        /*0024*/ 	.byte	0x00, 0xf0, 0x21, 0x00


	//----- nvinfo : EIATTR_KPARAM_INFO
	.align		4
.L_11:
        /*0028*/ 	.byte	0x04, 0x17
        /*002a*/ 	.short	(.L_13 - .L_12)
.L_12:
        /*002c*/ 	.word	0x00000000
        /*0030*/ 	.short	0x0001
        /*0032*/ 	.short	0x0008
        /*0034*/ 	.byte	0x00, 0xf5, 0x21, 0x00


	//----- nvinfo : EIATTR_KPARAM_INFO
	.align		4
.L_13:
        /*0038*/ 	.byte	0x04, 0x17
        /*003a*/ 	.short	(.L_15 - .L_14)
.L_14:
        /*003c*/ 	.word	0x00000000
        /*0040*/ 	.short	0x0000
        /*0042*/ 	.short	0x0000
        /*0044*/ 	.byte	0x00, 0xf5, 0x21, 0x00


	//----- nvinfo : EIATTR_SPARSE_MMA_MASK
	.align		4
.L_15:
        /*0048*/ 	.byte	0x03, 0x50
        /*004a*/ 	.short	0x0000


	//----- nvinfo : EIATTR_MAXREG_COUNT
	.align		4
        /*004c*/ 	.byte	0x03, 0x1b
        /*004e*/ 	.short	0x00ff


	//----- nvinfo : EIATTR_MERCURY_ISA_VERSION
	.align		4
        /*0050*/ 	.byte	0x03, 0x5f
        /*0052*/ 	.short	0x0101


	//----- nvinfo : EIATTR_VRC_CTA_INIT_COUNT
	.align		4
        /*0054*/ 	.byte	0x02, 0x4a
	.zero		1
	.zero		1


	//----- nvinfo : EIATTR_EXIT_INSTR_OFFSETS
	.align		4
        /*0058*/ 	.byte	0x04, 0x1c
        /*005a*/ 	.short	(.L_17 - .L_16)


	//   ....[0]....
.L_16:
        /*005c*/ 	.word	0x000000a0


	//   ....[1]....
        /*0060*/ 	.word	0x000002e0


	//----- nvinfo : EIATTR_CRS_STACK_SIZE
	.align		4
.L_17:
        /*0064*/ 	.byte	0x04, 0x1e
        /*0066*/ 	.short	(.L_19 - .L_18)
.L_18:
        /*0068*/ 	.word	0x00000000


	//----- nvinfo : EIATTR_CBANK_PARAM_SIZE
	.align		4
.L_19:
        /*006c*/ 	.byte	0x03, 0x19
        /*006e*/ 	.short	0x001c


	//----- nvinfo : EIATTR_PARAM_CBANK
	.align		4
        /*0070*/ 	.byte	0x04, 0x0a
        /*0072*/ 	.short	(.L_21 - .L_20)
	.align		4
.L_20:
        /*0074*/ 	.word	index@(.nv.constant0._Z18elu_forward_kernelPKfPfmf)
        /*0078*/ 	.short	0x0380
        /*007a*/ 	.short	0x001c


	//----- nvinfo : EIATTR_SW_WAR
	.align		4
.L_21:
        /*007c*/ 	.byte	0x04, 0x36
        /*007e*/ 	.short	(.L_23 - .L_22)
.L_22:
        /*0080*/ 	.word	0x00000008
.L_23:


//--------------------- .nv.callgraph             --------------------------
	.section	.nv.callgraph,"",@"SHT_CUDA_CALLGRAPH"
	.align	4
	.sectionentsize	8
	.align		4
        /*0000*/ 	.word	0x00000000
	.align		4
        /*0004*/ 	.word	0xffffffff
	.align		4
        /*0008*/ 	.word	0x00000000
	.align		4
        /*000c*/ 	.word	0xfffffffe
	.align		4
        /*0010*/ 	.word	0x00000000
	.align		4
        /*0014*/ 	.word	0xfffffffd
	.align		4
        /*0018*/ 	.word	0x00000000
	.align		4
        /*001c*/ 	.word	0xfffffffc


//--------------------- .text._Z18elu_forward_kernelPKfPfmf --------------------------
	.section	.text._Z18elu_forward_kernelPKfPfmf,"ax",@progbits
	.align	128
        .global         _Z18elu_forward_kernelPKfPfmf
        .type           _Z18elu_forward_kernelPKfPfmf,@function
        .size           _Z18elu_forward_kernelPKfPfmf,(.L_x_4 - _Z18elu_forward_kernelPKfPfmf)
        .other          _Z18elu_forward_kernelPKfPfmf,@"STO_CUDA_ENTRY STV_DEFAULT"
_Z18elu_forward_kernelPKfPfmf:
.text._Z18elu_forward_kernelPKfPfmf:
[----:B------:R-:W-:Y:S01]  /*0000*/  LDC R1, c[0x0][0x37c] ;  /* 0x0000df00ff017b82 */ /* 0x000fe20000000800 */
[----:B------:R-:W0:Y:S07]  /*0010*/  S2R R3, SR_TID.X ;  /* 0x0000000000037919 */ /* 0x000e2e0000002100 */
[----:B------:R-:W0:Y:S01]  /*0020*/  S2UR UR4, SR_CTAID.X ;  /* 0x00000000000479c3 */ /* 0x000e220000002500 */
[----:B------:R-:W1:Y:S07]  /*0030*/  LDCU.64 UR6, c[0x0][0x390] ;  /* 0x00007200ff0677ac */ /* 0x000e6e0008000a00 */
[----:B------:R-:W0:Y:S01]  /*0040*/  LDC R6, c[0x0][0x360] ;  /* 0x0000d800ff067b82 */ /* 0x000e220000000800 */
[----:B------:R-:W2:Y:S01]  /*0050*/  LDCU UR5, c[0x0][0x370] ;  /* 0x00006e00ff0577ac */ /* 0x000ea20008000800 */
[----:B0-----:R-:W-:-:S02]  /*0060*/  IMAD R0, R6, UR4, R3 ;  /* 0x0000000406007c24 */ /* 0x001fc4000f8e0203 */
[----:B--2---:R-:W-:-:S03]  /*0070*/  IMAD R6, R6, UR5, RZ ;  /* 0x0000000506067c24 */ /* 0x004fc6000f8e02ff */
[----:B-1----:R-:W-:-:S04]  /*0080*/  ISETP.GE.U32.AND P0, PT, R0, UR6, PT ;  /* 0x0000000600007c0c */ /* 0x002fc8000bf06070 */
[----:B------:R-:W-:-:S13]  /*0090*/  ISETP.GE.U32.AND.EX P0, PT, RZ, UR7, PT, P0 ;  /* 0x00000007ff007c0c */ /* 0x000fda000bf06100 */
[----:B------:R-:W-:Y:S05]  /*00a0*/  @P0 EXIT ;  /* 0x000000000000094d */ /* 0x000fea0003800000 */
[----:B------:R-:W-:Y:S02]  /*00b0*/  HFMA2 R8, -RZ, RZ, 0, 0 ;  /* 0x00000000ff087431 */ /* 0x000fe400000001ff */
[----:B------:R-:W-:Y:S01]  /*00c0*/  IMAD.MOV.U32 R7, RZ, RZ, R0 ;  /* 0x000000ffff077224 */ /* 0x000fe200078e0000 */
[----:B------:R-:W0:Y:S01]  /*00d0*/  LDCU.64 UR4, c[0x0][0x358] ;  /* 0x00006b00ff0477ac */ /* 0x000e220008000a00 */
[----:B------:R-:W1:Y:S01]  /*00e0*/  LDCU UR8, c[0x0][0x398] ;  /* 0x00007300ff0877ac */ /* 0x000e620008000800 */
[----:B------:R-:W2:Y:S01]  /*00f0*/  LDCU.64 UR12, c[0x0][0x390] ;  /* 0x00007200ff0c77ac */ /* 0x000ea20008000a00 */
[----:B------:R-:W3:Y:S01]  /*0100*/  LDCU.64 UR6, c[0x0][0x380] ;  /* 0x00007000ff0677ac */ /* 0x000ee20008000a00 */
[----:B------:R-:W4:Y:S02]  /*0110*/  LDCU.64 UR10, c[0x0][0x388] ;  /* 0x00007100ff0a77ac */ /* 0x000f240008000a00 */
.L_x_2:
[C---:B------:R-:W-:Y:S01]  /*0120*/  IMAD.SHL.U32 R2, R7.reuse, 0x4, RZ ;  /* 0x0000000407027824 */ /* 0x040fe200078e00ff */
[----:B------:R-:W-:-:S04]  /*0130*/  SHF.L.U64.HI R0, R7, 0x2, R8 ;  /* 0x0000000207007819 */ /* 0x000fc80000010208 */
[----:B---3--:R-:W-:-:S04]  /*0140*/  IADD3 R4, P0, PT, R2, UR6, RZ ;  /* 0x0000000602047c10 */ /* 0x008fc8000ff1e0ff */
[----:B------:R-:W-:-:S06]  /*0150*/  IADD3.X R5, PT, PT, R0, UR7, RZ, P0, !PT ;  /* 0x0000000700057c10 */ /* 0x000fcc00087fe4ff */
[----:B0-----:R-:W3:Y:S01]  /*0160*/  LDG.E.CONSTANT R5, desc[UR4][R4.64] ;  /* 0x0000000404057981 */ /* 0x001ee2000c1e9900 */
[----:B----4-:R-:W-:Y:S01]  /*0170*/  IADD3 R2, P1, PT, R2, UR10, RZ ;  /* 0x0000000a02027c10 */ /* 0x010fe2000ff3e0ff */
[----:B------:R-:W-:Y:S03]  /*0180*/  BSSY.RECONVERGENT B0, `(.L_x_0) ;  /* 0x000000f000007945 */ /* 0x000fe60003800200 */
[----:B------:R-:W-:Y:S02]  /*0190*/  IADD3.X R3, PT, PT, R0, UR11, RZ, P1, !PT ;  /* 0x0000000b00037c10 */ /* 0x000fe40008ffe4ff */
[----:B---3--:R-:W-:-:S13]  /*01a0*/  FSETP.GT.AND P0, PT, R5, RZ, PT ;  /* 0x000000ff0500720b */ /* 0x008fda0003f04000 */
[----:B------:R-:W-:Y:S05]  /*01b0*/  @P0 BRA `(.L_x_1) ;  /* 0x00000000002c0947 */ /* 0x000fea0003800000 */
[----:B------:R-:W-:Y:S01]  /*01c0*/  MOV R0, 0x3bbb989d ;  /* 0x3bbb989d00007802 */ /* 0x000fe20000000f00 */
[----:B------:R-:W-:-:S04]  /*01d0*/  IMAD.MOV.U32 R9, RZ, RZ, 0x437c0000 ;  /* 0x437c0000ff097424 */ /* 0x000fc800078e00ff */
[----:B------:R-:W-:-:S04]  /*01e0*/  FFMA.SAT R0, R5, R0, 0.5 ;  /* 0x3f00000005007423 */ /* 0x000fc80000002000 */
[----:B------:R-:W-:-:S04]  /*01f0*/  FFMA.RM R0, R0, R9, 12582913 ;  /* 0x4b40000100007423 */ /* 0x000fc80000004009 */
[C---:B------:R-:W-:Y:S01]  /*0200*/  FADD R4, R0.reuse, -12583039 ;  /* 0xcb40007f00047421 */ /* 0x040fe20000000000 */
[----:B------:R-:W-:-:S03]  /*0210*/  SHF.L.U32 R0, R0, 0x17, RZ ;  /* 0x0000001700007819 */ /* 0x000fc600000006ff */
[----:B------:R-:W-:-:S04]  /*0220*/  FFMA R4, R5, 1.4426950216293334961, -R4 ;  /* 0x3fb8aa3b05047823 */ /* 0x000fc80000000804 */
[----:B------:R-:W-:-:S04]  /*0230*/  FFMA R4, R5, 1.925963033500011079e-08, R4 ;  /* 0x32a5706005047823 */ /* 0x000fc80000000004 */
[----:B------:R-:W0:Y:S02]  /*0240*/  MUFU.EX2 R5, R4 ;  /* 0x0000000400057308 */ /* 0x000e240000000800 */
[----:B0-----:R-:W-:-:S04]  /*0250*/  FFMA R5, R0, R5, -1 ;  /* 0xbf80000000057423 */ /* 0x001fc80000000005 */
[----:B-1----:R-:W-:-:S07]  /*0260*/  FMUL R5, R5, UR8 ;  /* 0x0000000805057c20 */ /* 0x002fce0008400000 */
.L_x_1:
[----:B-12---:R-:W-:Y:S05]  /*0270*/  BSYNC.RECONVERGENT B0 ;  /* 0x0000000000007941 */ /* 0x006fea0003800200 */
.L_x_0:
[----:B------:R-:W-:Y:S01]  /*0280*/  IADD3 R7, P0, PT, R6, R7, RZ ;  /* 0x0000000706077210 */ /* 0x000fe20007f1e0ff */
[----:B------:R0:W-:Y:S04]  /*0290*/  STG.E desc[UR4][R2.64], R5 ;  /* 0x0000000502007986 */ /* 0x0001e8000c101904 */
[----:B------:R-:W-:Y:S01]  /*02a0*/  IMAD.X R8, RZ, RZ, R8, P0 ;  /* 0x000000ffff087224 */ /* 0x000fe200000e0608 */
[----:B------:R-:W-:-:S04]  /*02b0*/  ISETP.GE.U32.AND P0, PT, R7, UR12, PT ;  /* 0x0000000c07007c0c */ /* 0x000fc8000bf06070 */
[----:B------:R-:W-:-:S13]  /*02c0*/  ISETP.GE.U32.AND.EX P0, PT, R8, UR13, PT, P0 ;  /* 0x0000000d08007c0c */ /* 0x000fda000bf06100 */
[----:B0-----:R-:W-:Y:S05]  /*02d0*/  @!P0 BRA `(.L_x_2) ;  /* 0xfffffffc00908947 */ /* 0x001fea000383ffff */
[----:B------:R-:W-:Y:S05]  /*02e0*/  EXIT ;  /* 0x000000000000794d */ /* 0x000fea0003800000 */
.L_x_3:
[----:B------:R-:W-:-:S00]  /*02f0*/  BRA `(.L_x_3) ;  /* 0xfffffffc00fc7947 */ /* 0x000fc0000383ffff */
[----:B------:R-:W-:-:S00]  /*0300*/  NOP ;  /* 0x0000000000007918 */ /* 0x000fc00000000000 */
[----:B------:R-:W-:-:S00]  /*0310*/  NOP ;  /* 0x0000000000007918 */ /* 0x000fc00000000000 */
[----:B------:R-:W-:-:S00]  /*0320*/  NOP ;  /* 0x0000000000007918 */ /* 0x000fc00000000000 */
[----:B------:R-:W-:-:S00]  /*0330*/  NOP ;  /* 0x0000000000007918 */ /* 0x000fc00000000000 */
[----:B------:R-:W-:-:S00]  /*0340*/  NOP ;  /* 0x0000000000007918 */ /* 0x000fc00000000000 */
[----:B------:R-:W-:-:S00]  /*0350*/  NOP ;  /* 0x0000000000007918 */ /* 0x000fc00000000000 */
[----:B------:R-:W-:-:S00]  /*0360*/  NOP ;  /* 0x0000000000007918 */ /* 0x000fc00000000000 */
[----:B------:R-:W-:-:S00]  /*0370*/  NOP ;  /* 0x0000000000007918 */ /* 0x000fc00000000000 */
.L_x_4:


//--------------------- .nv.shared.reserved.0     --------------------------
	.section	.nv.shared.reserved.0,"aw",@nobits
	.weak		__nv_reservedSMEM_offset_0_alias
	.size		__nv_reservedSMEM_offset_0_alias, 0, 64
	.other		__nv_reservedSMEM_offset_0_alias,@"STO_CUDA_RESERVED_SHARED STV_DEFAULT"
__nv_reservedSMEM_offset_0_alias:
	.zero		0
	.zero		64


//--------------------- .nv.constant0._Z18elu_forward_kernelPKfPfmf --------------------------
	.section	.nv.constant0._Z18elu_forward_kernelPKfPfmf,"a",@progbits
	.sectionflags	@""
	.align	4
.nv.constant0._Z18elu_forward_kernelPKfPfmf:
	.zero		924


//--------------------- SYMBOLS --------------------------

	.type		.nv.reservedSmem.offset0,@object
	.size		.nv.reservedSmem.offset0,0x4
